//
// Generated by NVIDIA NVVM Compiler
//
// Compiler Build ID: CL-36424714
// Cuda compilation tools, release 13.0, V13.0.88
// Based on NVVM 20.0.0
//

.version 9.0
.target sm_100
.address_size 64

	// .globl	_Z6gpuAddPiS_S_

.visible .entry _Z6gpuAddPiS_S_(
	.param .u64 .ptr .align 1 _Z6gpuAddPiS_S__param_0,
	.param .u64 .ptr .align 1 _Z6gpuAddPiS_S__param_1,
	.param .u64 .ptr .align 1 _Z6gpuAddPiS_S__param_2
)
{
	.reg .pred 	%p<2>;
	.reg .b32 	%r<5>;
	.reg .b64 	%rd<11>;

	ld.param.u64 	%rd1, [_Z6gpuAddPiS_S__param_0];
	ld.param.u64 	%rd2, [_Z6gpuAddPiS_S__param_1];
	ld.param.u64 	%rd3, [_Z6gpuAddPiS_S__param_2];
	mov.u32 	%r1, %ctaid.x;
	setp.gt.u32 	%p1, %r1, 4;
	@%p1 bra 	$L__BB0_2;
	cvta.to.global.u64 	%rd4, %rd1;
	cvta.to.global.u64 	%rd5, %rd2;
	cvta.to.global.u64 	%rd6, %rd3;
	mul.wide.u32 	%rd7, %r1, 4;
	add.s64 	%rd8, %rd4, %rd7;
	ld.global.u32 	%r2, [%rd8];
	add.s64 	%rd9, %rd5, %rd7;
	ld.global.u32 	%r3, [%rd9];
	add.s32 	%r4, %r3, %r2;
	add.s64 	%rd10, %rd6, %rd7;
	st.global.u32 	[%rd10], %r4;
$L__BB0_2:
	ret;

}


// ===== COMPILED SASS (sm_100) =====

	.target	sm_100

	.elftype	@"ET_EXEC"


//--------------------- .note.nv.tkinfo           --------------------------
	.section	.note.nv.tkinfo,"",@"SHT_NOTE"
	.sectionflags	@"SHF_NOTE_NV_TKINFO"
	.tkinfo
        /*0018*/ 	.word	0x00000002
        /*0030*/ 	.string	""
        /*0030*/ 	.string	"ptxas"
        /*0030*/ 	.string	"Cuda compilation tools, release 13.0, V13.0.88"
        /*0030*/ 	.string	"Build cuda_13.0.r13.0/compiler.36424714_0"
        /*0030*/ 	.string	"-arch sm_100 -m 64 "



//--------------------- .note.nv.cuinfo           --------------------------
	.section	.note.nv.cuinfo,"",@"SHT_NOTE"
	.sectionflags	@"SHF_NOTE_NV_CUINFO"
        /*0018*/ 	.short	0x0002
        /*001a*/ 	.short	0x0064
        /*001c*/ 	.short	0x0082
	.zero		2


//--------------------- .nv.info                  --------------------------
	.section	.nv.info,"",@"SHT_CUDA_INFO"
	.align	4


	//----- nvinfo : EIATTR_REGCOUNT
	.align		4
        /*0000*/ 	.byte	0x04, 0x2f
        /*0002*/ 	.short	(.L_1 - .L_0)
	.align		4
.L_0:
        /*0004*/ 	.word	index@(_Z6gpuAddPiS_S_)
        /*0008*/ 	.word	0x0000000c


	//----- nvinfo : EIATTR_FRAME_SIZE
	.align		4
.L_1:
        /*000c*/ 	.byte	0x04, 0x11
        /*000e*/ 	.short	(.L_3 - .L_2)
	.align		4
.L_2:
        /*0010*/ 	.word	index@(_Z6gpuAddPiS_S_)
        /*0014*/ 	.word	0x00000000


	//----- nvinfo : EIATTR_MIN_STACK_SIZE
	.align		4
.L_3:
        /*0018*/ 	.byte	0x04, 0x12
        /*001a*/ 	.short	(.L_5 - .L_4)
	.align		4
.L_4:
        /*001c*/ 	.word	index@(_Z6gpuAddPiS_S_)
        /*0020*/ 	.word	0x00000000
.L_5:


//--------------------- .nv.compat                --------------------------
	.section	.nv.compat,"",@"SHT_CUDA_COMPAT_INFO"
	.align	4
        /*0000*/ 	.byte	0x02, 0x09, 0x00, 0x00, 0x02, 0x02, 0x01, 0x00, 0x02, 0x05, 0x05, 0x00, 0x03, 0x07, 0x01, 0x01
        /*0010*/ 	.byte	0x02, 0x03, 0x00, 0x00, 0x02, 0x06, 0x01, 0x00, 0x04, 0x0b, 0x08, 0x00, 0x09, 0x00, 0x00, 0x00
        /*0020*/ 	.byte	0x00, 0x00, 0x00, 0x00


//--------------------- .nv.info._Z6gpuAddPiS_S_  --------------------------
	.section	.nv.info._Z6gpuAddPiS_S_,"",@"SHT_CUDA_INFO"
	.sectionflags	@""
	.align	4


	//----- nvinfo : EIATTR_CUDA_API_VERSION
	.align		4
        /*0000*/ 	.byte	0x04, 0x37
        /*0002*/ 	.short	(.L_7 - .L_6)
.L_6:
        /*0004*/ 	.word	0x00000082


	//----- nvinfo : EIATTR_KPARAM_INFO
	.align		4
.L_7:
        /*0008*/ 	.byte	0x04, 0x17
        /*000a*/ 	.short	(.L_9 - .L_8)
.L_8:
        /*000c*/ 	.word	0x00000000
        /*0010*/ 	.short	0x0002
        /*0012*/ 	.short	0x0010
        /*0014*/ 	.byte	0x00, 0xf5, 0x21, 0x00


	//----- nvinfo : EIATTR_KPARAM_INFO
	.align		4
.L_9:
        /*0018*/ 	.byte	0x04, 0x17
        /*001a*/ 	.short	(.L_11 - .L_10)
.L_10:
        /*001c*/ 	.word	0x00000000
        /*0020*/ 	.short	0x0001
        /*0022*/ 	.short	0x0008
        /*0024*/ 	.byte	0x00, 0xf5, 0x21, 0x00


	//----- nvinfo : EIATTR_KPARAM_INFO
	.align		4
.L_11:
        /*0028*/ 	.byte	0x04, 0x17
        /*002a*/ 	.short	(.L_13 - .L_12)
.L_12:
        /*002c*/ 	.word	0x00000000
        /*0030*/ 	.short	0x0000
        /*0032*/ 	.short	0x0000
        /*0034*/ 	.byte	0x00, 0xf5, 0x21, 0x00


	//----- nvinfo : EIATTR_SPARSE_MMA_MASK
	.align		4
.L_13:
        /*0038*/ 	.byte	0x03, 0x50
        /*003a*/ 	.short	0x0000


	//----- nvinfo : EIATTR_MAXREG_COUNT
	.align		4
        /*003c*/ 	.byte	0x03, 0x1b
        /*003e*/ 	.short	0x00ff


	//----- nvinfo : EIATTR_MERCURY_ISA_VERSION
	.align		4
        /*0040*/ 	.byte	0x03, 0x5f
        /*0042*/ 	.short	0x0101


	//----- nvinfo : EIATTR_VRC_CTA_INIT_COUNT
	.align		4
        /*0044*/ 	.byte	0x02, 0x4a
	.zero		1
	.zero		1


	//----- nvinfo : EIATTR_EXIT_INSTR_OFFSETS
	.align		4
        /*0048*/ 	.byte	0x04, 0x1c
        /*004a*/ 	.short	(.L_15 - .L_14)


	//   ....[0]....
.L_14:
        /*004c*/ 	.word	0x00000030


	//   ....[1]....
        /*0050*/ 	.word	0x000000f0


	//----- nvinfo : EIATTR_CBANK_PARAM_SIZE
	.align		4
.L_15:
        /*0054*/ 	.byte	0x03, 0x19
        /*0056*/ 	.short	0x0018


	//----- nvinfo : EIATTR_PARAM_CBANK
	.align		4
        /*0058*/ 	.byte	0x04, 0x0a
        /*005a*/ 	.short	(.L_17 - .L_16)
	.align		4
.L_16:
        /*005c*/ 	.word	index@(.nv.constant0._Z6gpuAddPiS_S_)
        /*0060*/ 	.short	0x0380
        /*0062*/ 	.short	0x0018


	//----- nvinfo : EIATTR_SW_WAR
	.align		4
.L_17:
        /*0064*/ 	.byte	0x04, 0x36
        /*0066*/ 	.short	(.L_19 - .L_18)
.L_18:
        /*0068*/ 	.word	0x00000008
.L_19:


//--------------------- .nv.callgraph             --------------------------
	.section	.nv.callgraph,"",@"SHT_CUDA_CALLGRAPH"
	.align	4
	.sectionentsize	8
	.align		4
        /*0000*/ 	.word	0x00000000
	.align		4
        /*0004*/ 	.word	0xffffffff
	.align		4
        /*0008*/ 	.word	0x00000000
	.align		4
        /*000c*/ 	.word	0xfffffffe
	.align		4
        /*0010*/ 	.word	0x00000000
	.align		4
        /*0014*/ 	.word	0xfffffffd
	.align		4
        /*0018*/ 	.word	0x00000000
	.align		4
        /*001c*/ 	.word	0xfffffffc


//--------------------- .text._Z6gpuAddPiS_S_     --------------------------
	.section	.text._Z6gpuAddPiS_S_,"ax",@progbits
	.align	128
        .global         _Z6gpuAddPiS_S_
        .type           _Z6gpuAddPiS_S_,@function
        .size           _Z6gpuAddPiS_S_,(.L_x_1 - _Z6gpuAddPiS_S_)
        .other          _Z6gpuAddPiS_S_,@"STO_CUDA_ENTRY STV_DEFAULT"
_Z6gpuAddPiS_S_:
.text._Z6gpuAddPiS_S_:
[----:B------:R-:W-:Y:S01]  /*0000*/  LDC R1, c[0x0][0x37c] ;  /* 0x0000df00ff017b82 */ /* 0x000fe20000000800 */
[----:B------:R-:W0:Y:S02]  /*0010*/  S2R R9, SR_CTAID.X ;  /* 0x0000000000097919 */ /* 0x000e240000002500 */
[----:B0-----:R-:W-:-:S13]  /*0020*/  ISETP.GT.U32.AND P0, PT, R9, 0x4, PT ;  /* 0x000000040900780c */ /* 0x001fda0003f04070 */
[----:B------:R-:W-:Y:S05]  /*0030*/  @P0 EXIT ;  /* 0x000000000000094d */ /* 0x000fea0003800000 */
[----:B------:R-:W0:Y:S01]  /*0040*/  LDC.64 R2, c[0x0][0x380] ;  /* 0x0000e000ff027b82 */ /* 0x000e220000000a00 */
[----:B------:R-:W1:Y:S07]  /*0050*/  LDCU.64 UR4, c[0x0][0x358] ;  /* 0x00006b00ff0477ac */ /* 0x000e6e0008000a00 */
[----:B------:R-:W2:Y:S08]  /*0060*/  LDC.64 R4, c[0x0][0x388] ;  /* 0x0000e200ff047b82 */ /* 0x000eb00000000a00 */
[----:B------:R-:W3:Y:S01]  /*0070*/  LDC.64 R6, c[0x0][0x390] ;  /* 0x0000e400ff067b82 */ /* 0x000ee20000000a00 */
[----:B0-----:R-:W-:-:S06]  /*0080*/  IMAD.WIDE.U32 R2, R9, 0x4, R2 ;  /* 0x0000000409027825 */ /* 0x001fcc00078e0002 */
[----:B-1----:R-:W4:Y:S01]  /*0090*/  LDG.E R2, desc[UR4][R2.64] ;  /* 0x0000000402027981 */ /* 0x002f22000c1e1900 */
[----:B--2---:R-:W-:-:S06]  /*00a0*/  IMAD.WIDE.U32 R4, R9, 0x4, R4 ;  /* 0x0000000409047825 */ /* 0x004fcc00078e0004 */
[----:B------:R-:W4:Y:S01]  /*00b0*/  LDG.E R5, desc[UR4][R4.64] ;  /* 0x0000000404057981 */ /* 0x000f22000c1e1900 */
[----:B---3--:R-:W-:Y:S01]  /*00c0*/  IMAD.WIDE.U32 R6, R9, 0x4, R6 ;  /* 0x0000000409067825 */ /* 0x008fe200078e0006 */
[----:B----4-:R-:W-:-:S05]  /*00d0*/  IADD3 R9, PT, PT, R2, R5, RZ ;  /* 0x0000000502097210 */ /* 0x010fca0007ffe0ff */
[----:B------:R-:W-:Y:S01]  /*00e0*/  STG.E desc[UR4][R6.64], R9 ;  /* 0x0000000906007986 */ /* 0x000fe2000c101904 */
[----:B------:R-:W-:Y:S05]  /*00f0*/  EXIT ;  /* 0x000000000000794d */ /* 0x000fea0003800000 */
.L_x_0:
[----:B------:R-:W-:-:S00]  /*0100*/  BRA `(.L_x_0) ;  /* 0xfffffffc00fc7947 */ /* 0x000fc0000383ffff */
[----:B------:R-:W-:-:S00]  /*0110*/  NOP ;  /* 0x0000000000007918 */ /* 0x000fc00000000000 */
        /* <DEDUP_REMOVED lines=14> */
.L_x_1:


//--------------------- .nv.shared.reserved.0     --------------------------
	.section	.nv.shared.reserved.0,"aw",@nobits
	.weak		__nv_reservedSMEM_offset_0_alias
	.size		__nv_reservedSMEM_offset_0_alias, 0, 64
	.other		__nv_reservedSMEM_offset_0_alias,@"STO_CUDA_RESERVED_SHARED STV_DEFAULT"
__nv_reservedSMEM_offset_0_alias:
	.zero		0
	.zero		64


//--------------------- .nv.constant0._Z6gpuAddPiS_S_ --------------------------
	.section	.nv.constant0._Z6gpuAddPiS_S_,"a",@progbits
	.sectionflags	@""
	.align	4
.nv.constant0._Z6gpuAddPiS_S_:
	.zero		920


//--------------------- SYMBOLS --------------------------

	.type		.nv.reservedSmem.offset0,@object
	.size		.nv.reservedSmem.offset0,0x4
